	.headerflags	@"EF_CUDA_TEXMODE_UNIFIED EF_CUDA_64BIT_ADDRESS EF_CUDA_ACCELERATORS EF_CUDA_SM90 EF_CUDA_VIRTUAL_SM(EF_CUDA_SM90)"
	.elftype	@"ET_EXEC"


//--------------------- .nv.info                  --------------------------
	.section	.nv.info,"",@"SHT_CUDA_INFO"
	.align	4


	//----- nvinfo : EIATTR_REGCOUNT
	.align		4
        /*0000*/ 	.byte	0x04, 0x2f
        /*0002*/ 	.short	(.L_3 - .L_2)
	.align		4
.L_2:
        /*0004*/ 	.word	index@(triton_poi_fused__native_batch_norm_legit_no_training_convolution_relu_0)
        /*0008*/ 	.word	0x0000001a


	//----- nvinfo : EIATTR_MIN_STACK_SIZE
	.align		4
.L_3:
        /*000c*/ 	.byte	0x04, 0x12
        /*000e*/ 	.short	(.L_5 - .L_4)
	.align		4
.L_4:
        /*0010*/ 	.word	index@(triton_poi_fused__native_batch_norm_legit_no_training_convolution_relu_0)
        /*0014*/ 	.word	0x00000000


	//----- nvinfo : EIATTR_FRAME_SIZE
	.align		4
.L_5:
        /*0018*/ 	.byte	0x04, 0x11
        /*001a*/ 	.short	(.L_7 - .L_6)
	.align		4
.L_6:
        /*001c*/ 	.word	index@(triton_poi_fused__native_batch_norm_legit_no_training_convolution_relu_0)
        /*0020*/ 	.word	0x00000000


	//----- nvinfo : EIATTR_MIN_STACK_SIZE
	.align		4
.L_7:
        /*0024*/ 	.byte	0x04, 0x12
        /*0026*/ 	.short	(.L_9 - .L_8)
	.align		4
.L_8:
        /*0028*/ 	.word	index@(triton_poi_fused__native_batch_norm_legit_no_training_convolution_relu_0)
        /*002c*/ 	.word	0x00000000
.L_9:


//--------------------- .nv.info.triton_poi_fused__native_batch_norm_legit_no_training_convolution_relu_0 --------------------------
	.section	.nv.info.triton_poi_fused__native_batch_norm_legit_no_training_convolution_relu_0,"",@"SHT_CUDA_INFO"
	.sectionflags	@""
	.align	4


	//----- nvinfo : EIATTR_CUDA_API_VERSION
	.align		4
        /*0000*/ 	.byte	0x04, 0x37
        /*0002*/ 	.short	(.L_11 - .L_10)
.L_10:
        /*0004*/ 	.word	0x0000007c


	//----- nvinfo : EIATTR_KPARAM_INFO
	.align		4
.L_11:
        /*0008*/ 	.byte	0x04, 0x17
        /*000a*/ 	.short	(.L_13 - .L_12)
.L_12:
        /*000c*/ 	.word	0x00000000
        /*0010*/ 	.short	0x0007
        /*0012*/ 	.short	0x0038
        /*0014*/ 	.byte	0x00, 0xf0, 0x11, 0x00


	//----- nvinfo : EIATTR_KPARAM_INFO
	.align		4
.L_13:
        /*0018*/ 	.byte	0x04, 0x17
        /*001a*/ 	.short	(.L_15 - .L_14)
.L_14:
        /*001c*/ 	.word	0x00000000
        /*0020*/ 	.short	0x0006
        /*0022*/ 	.short	0x0030
        /*0024*/ 	.byte	0x00, 0xf4, 0x21, 0x00


	//----- nvinfo : EIATTR_KPARAM_INFO
	.align		4
.L_15:
        /*0028*/ 	.byte	0x04, 0x17
        /*002a*/ 	.short	(.L_17 - .L_16)
.L_16:
        /*002c*/ 	.word	0x00000000
        /*0030*/ 	.short	0x0005
        /*0032*/ 	.short	0x0028
        /*0034*/ 	.byte	0x00, 0xf4, 0x21, 0x00


	//----- nvinfo : EIATTR_KPARAM_INFO
	.align		4
.L_17:
        /*0038*/ 	.byte	0x04, 0x17
        /*003a*/ 	.short	(.L_19 - .L_18)
.L_18:
        /*003c*/ 	.word	0x00000000
        /*0040*/ 	.short	0x0004
        /*0042*/ 	.short	0x0020
        /*0044*/ 	.byte	0x00, 0xf4, 0x21, 0x00


	//----- nvinfo : EIATTR_KPARAM_INFO
	.align		4
.L_19:
        /*0048*/ 	.byte	0x04, 0x17
        /*004a*/ 	.short	(.L_21 - .L_20)
.L_20:
        /*004c*/ 	.word	0x00000000
        /*0050*/ 	.short	0x0003
        /*0052*/ 	.short	0x0018
        /*0054*/ 	.byte	0x00, 0xf4, 0x21, 0x00


	//----- nvinfo : EIATTR_KPARAM_INFO
	.align		4
.L_21:
        /*0058*/ 	.byte	0x04, 0x17
        /*005a*/ 	.short	(.L_23 - .L_22)
.L_22:
        /*005c*/ 	.word	0x00000000
        /*0060*/ 	.short	0x0002
        /*0062*/ 	.short	0x0010
        /*0064*/ 	.byte	0x00, 0xf4, 0x21, 0x00


	//----- nvinfo : EIATTR_KPARAM_INFO
	.align		4
.L_23:
        /*0068*/ 	.byte	0x04, 0x17
        /*006a*/ 	.short	(.L_25 - .L_24)
.L_24:
        /*006c*/ 	.word	0x00000000
        /*0070*/ 	.short	0x0001
        /*0072*/ 	.short	0x0008
        /*0074*/ 	.byte	0x00, 0xf4, 0x21, 0x00


	//----- nvinfo : EIATTR_KPARAM_INFO
	.align		4
.L_25:
        /*0078*/ 	.byte	0x04, 0x17
        /*007a*/ 	.short	(.L_27 - .L_26)
.L_26:
        /*007c*/ 	.word	0x00000000
        /*0080*/ 	.short	0x0000
        /*0082*/ 	.short	0x0000
        /*0084*/ 	.byte	0x00, 0xf4, 0x21, 0x00


	//----- nvinfo : EIATTR_SPARSE_MMA_MASK
	.align		4
.L_27:
        /*0088*/ 	.byte	0x03, 0x50
        /*008a*/ 	.short	0x0000


	//----- nvinfo : EIATTR_MAXREG_COUNT
	.align		4
        /*008c*/ 	.byte	0x03, 0x1b
        /*008e*/ 	.short	0x00ff


	//----- nvinfo : EIATTR_EXIT_INSTR_OFFSETS
	.align		4
        /*0090*/ 	.byte	0x04, 0x1c
        /*0092*/ 	.short	(.L_29 - .L_28)


	//   ....[0]....
.L_28:
        /*0094*/ 	.word	0x00000510


	//   ....[1]....
        /*0098*/ 	.word	0x00000530


	//----- nvinfo : EIATTR_REQNTID
	.align		4
.L_29:
        /*009c*/ 	.byte	0x04, 0x10
        /*009e*/ 	.short	(.L_31 - .L_30)
.L_30:
        /*00a0*/ 	.word	0x00000080
        /*00a4*/ 	.word	0x00000001
        /*00a8*/ 	.word	0x00000001


	//----- nvinfo : EIATTR_CBANK_PARAM_SIZE
	.align		4
.L_31:
        /*00ac*/ 	.byte	0x03, 0x19
        /*00ae*/ 	.short	0x003c


	//----- nvinfo : EIATTR_PARAM_CBANK
	.align		4
        /*00b0*/ 	.byte	0x04, 0x0a
        /*00b2*/ 	.short	(.L_33 - .L_32)
	.align		4
.L_32:
        /*00b4*/ 	.word	index@(.nv.constant0.triton_poi_fused__native_batch_norm_legit_no_training_convolution_relu_0)
        /*00b8*/ 	.short	0x0210
        /*00ba*/ 	.short	0x003c


	//----- nvinfo : EIATTR_SW_WAR
	.align		4
.L_33:
        /*00bc*/ 	.byte	0x04, 0x36
        /*00be*/ 	.short	(.L_35 - .L_34)
.L_34:
        /*00c0*/ 	.word	0x00000008
.L_35:


//--------------------- .nv.callgraph             --------------------------
	.section	.nv.callgraph,"",@"SHT_CUDA_CALLGRAPH"
	.align	4
	.sectionentsize	8
	.align		4
        /*0000*/ 	.word	0x00000000
	.align		4
        /*0004*/ 	.word	0xffffffff
	.align		4
        /*0008*/ 	.word	0x00000000
	.align		4
        /*000c*/ 	.word	0xfffffffe
	.align		4
        /*0010*/ 	.word	0x00000000
	.align		4
        /*0014*/ 	.word	0xfffffffd
	.align		4
        /*0018*/ 	.word	0x00000000
	.align		4
        /*001c*/ 	.word	0xfffffffc


//--------------------- .nv.constant4             --------------------------
	.section	.nv.constant4,"a",@progbits
	.align	8
	.align		8
.nv.constant4:
        /*0000*/ 	.dword	_$_str
	.align		8
        /*0008*/ 	.dword	_$_str_$_2


//--------------------- .text.triton_poi_fused__native_batch_norm_legit_no_training_convolution_relu_0 --------------------------
	.section	.text.triton_poi_fused__native_batch_norm_legit_no_training_convolution_relu_0,"ax",@progbits
	.align	128
        .global         triton_poi_fused__native_batch_norm_legit_no_training_convolution_relu_0
        .type           triton_poi_fused__native_batch_norm_legit_no_training_convolution_relu_0,@function
        .size           triton_poi_fused__native_batch_norm_legit_no_training_convolution_relu_0,(.L_x_1 - triton_poi_fused__native_batch_norm_legit_no_training_convolution_relu_0)
        .other          triton_poi_fused__native_batch_norm_legit_no_training_convolution_relu_0,@"STO_CUDA_ENTRY STV_DEFAULT"
triton_poi_fused__native_batch_norm_legit_no_training_convolution_relu_0:
.text.triton_poi_fused__native_batch_norm_legit_no_training_convolution_relu_0:
[----:B------:R-:W0:Y:S01]  /*0000*/  LDC R1, c[0x0][0x28] ;  /* 0x00000a00ff017b82 */ /* 0x000e220000000800 */
[----:B------:R-:W1:Y:S07]  /*0010*/  S2R R0, SR_TID.X ;  /* 0x0000000000007919 */ /* 0x000e6e0000002100 */
[----:B------:R-:W2:Y:S01]  /*0020*/  LDC.64 R22, c[0x0][0x228] ;  /* 0x00008a00ff167b82 */ /* 0x000ea20000000a00 */
[----:B------:R-:W-:Y:S02]  /*0030*/  CS2R R12, SRZ ;  /* 0x00000000000c7805 */ /* 0x000fe4000001ff00 */
[----:B------:R-:W-:Y:S01]  /*0040*/  CS2R R14, SRZ ;  /* 0x00000000000e7805 */ /* 0x000fe2000001ff00 */
[----:B------:R-:W3:Y:S01]  /*0050*/  S2R R5, SR_CTAID.X ;  /* 0x0000000000057919 */ /* 0x000ee20000002500 */
[----:B------:R-:W-:-:S03]  /*0060*/  ULDC.64 UR4, c[0x0][0x208] ;  /* 0x0000820000047ab9 */ /* 0x000fc60000000a00 */
[----:B------:R-:W4:Y:S08]  /*0070*/  LDC.64 R20, c[0x0][0x218] ;  /* 0x00008600ff147b82 */ /* 0x000f300000000a00 */
[----:B------:R-:W5:Y:S08]  /*0080*/  LDC.64 R18, c[0x0][0x220] ;  /* 0x00008800ff127b82 */ /* 0x000f700000000a00 */
[----:B------:R-:W4:Y:S01]  /*0090*/  LDC.64 R6, c[0x0][0x230] ;  /* 0x00008c00ff067b82 */ /* 0x000f220000000a00 */
[----:B-1----:R-:W-:-:S07]  /*00a0*/  SHF.L.U32 R0, R0, 0x1, RZ ;  /* 0x0000000100007819 */ /* 0x002fce00000006ff */
[----:B------:R-:W1:Y:S01]  /*00b0*/  LDC.64 R8, c[0x0][0x238] ;  /* 0x00008e00ff087b82 */ /* 0x000e620000000a00 */
[----:B---3--:R-:W-:Y:S02]  /*00c0*/  SHF.R.S32.HI R3, RZ, 0x17, R5 ;  /* 0x00000017ff037819 */ /* 0x008fe40000011405 */
[----:B------:R-:W-:Y:S02]  /*00d0*/  LOP3.LUT R0, R0, 0xfe, RZ, 0xc0, !PT ;  /* 0x000000fe00007812 */ /* 0x000fe400078ec0ff */
[----:B------:R-:W-:Y:S02]  /*00e0*/  SGXT R3, R3, 0x1 ;  /* 0x000000010303781a */ /* 0x000fe40000000200 */
[----:B------:R-:W-:Y:S02]  /*00f0*/  LEA R10, R5, R0, 0x8 ;  /* 0x00000000050a7211 */ /* 0x000fe400078e40ff */
[----:B------:R-:W3:Y:S02]  /*0100*/  LDC.64 R4, c[0x0][0x210] ;  /* 0x00008400ff047b82 */ /* 0x000ee40000000a00 */
[----:B------:R-:W-:-:S02]  /*0110*/  LEA.HI R3, R3, R10, RZ, 0x4 ;  /* 0x0000000a03037211 */ /* 0x000fc400078f20ff */
[----:B------:R-:W-:Y:S02]  /*0120*/  ISETP.GE.AND P6, PT, R10, 0x100, PT ;  /* 0x000001000a00780c */ /* 0x000fe40003fc6270 */
[----:B------:R-:W-:-:S04]  /*0130*/  SHF.R.S32.HI R3, RZ, 0x4, R3 ;  /* 0x00000004ff037819 */ /* 0x000fc80000011403 */
[----:B------:R-:W-:-:S04]  /*0140*/  LEA.HI R0, R3, R3, RZ, 0x2 ;  /* 0x0000000303007211 */ /* 0x000fc800078f10ff */
[----:B------:R-:W-:-:S04]  /*0150*/  LOP3.LUT R0, R0, 0xfffffffc, RZ, 0xc0, !PT ;  /* 0xfffffffc00007812 */ /* 0x000fc800078ec0ff */
[----:B------:R-:W-:-:S05]  /*0160*/  IADD3 R17, R3, -R0, RZ ;  /* 0x8000000003117210 */ /* 0x000fca0007ffe0ff */
[----:B--2---:R-:W-:-:S05]  /*0170*/  IMAD.WIDE R22, R17, 0x4, R22 ;  /* 0x0000000411167825 */ /* 0x004fca00078e0216 */
[----:B------:R-:W2:Y:S04]  /*0180*/  @!P6 LDG.E.EL R13, desc[UR4][R22.64] ;  /* 0x00000004160de981 */ /* 0x000ea8000c2e1900 */
[----:B------:R5:W2:Y:S01]  /*0190*/  @!P6 LDG.E.EL R14, desc[UR4][R22.64] ;  /* 0x00000004160ee981 */ /* 0x000aa2000c2e1900 */
[----:B------:R-:W-:Y:S01]  /*01a0*/  IMAD.MOV.U32 R11, RZ, RZ, RZ ;  /* 0x000000ffff0b7224 */ /* 0x000fe200078e00ff */
[----:B------:R-:W-:Y:S01]  /*01b0*/  CS2R R2, SRZ ;  /* 0x0000000000027805 */ /* 0x000fe2000001ff00 */
[----:B---3--:R-:W-:-:S04]  /*01c0*/  IMAD.WIDE R4, R10, 0x4, R4 ;  /* 0x000000040a047825 */ /* 0x008fc800078e0204 */
[----:B----4-:R-:W-:Y:S01]  /*01d0*/  IMAD.WIDE R20, R17, 0x4, R20 ;  /* 0x0000000411147825 */ /* 0x010fe200078e0214 */
[----:B------:R-:W3:Y:S01]  /*01e0*/  @!P6 LDG.E.64 R2, desc[UR4][R4.64] ;  /* 0x000000040402e981 */ /* 0x000ee2000c1e1b00 */
[----:B------:R-:W-:-:S03]  /*01f0*/  HFMA2.MMA R0, -RZ, RZ, 0, 0 ;  /* 0x00000000ff007435 */ /* 0x000fc600000001ff */
[----:B------:R-:W3:Y:S04]  /*0200*/  @!P6 LDG.E.EL R11, desc[UR4][R20.64] ;  /* 0x00000004140be981 */ /* 0x000ee8000c2e1900 */
[----:B------:R-:W4:Y:S01]  /*0210*/  @!P6 LDG.E.EL R12, desc[UR4][R20.64] ;  /* 0x00000004140ce981 */ /* 0x000f22000c2e1900 */
[----:B-----5:R-:W-:Y:S01]  /*0220*/  IMAD.WIDE R22, R17, 0x4, R18 ;  /* 0x0000000411167825 */ /* 0x020fe200078e0212 */
[----:B------:R-:W-:-:S03]  /*0230*/  CS2R R18, SRZ ;  /* 0x0000000000127805 */ /* 0x000fc6000001ff00 */
[C---:B0-----:R-:W-:Y:S01]  /*0240*/  IMAD.WIDE R6, R17.reuse, 0x4, R6 ;  /* 0x0000000411067825 */ /* 0x041fe200078e0206 */
[----:B------:R-:W5:Y:S03]  /*0250*/  @!P6 LDG.E.EL R0, desc[UR4][R22.64] ;  /* 0x000000041600e981 */ /* 0x000f66000c2e1900 */
[----:B-1----:R-:W-:Y:S01]  /*0260*/  IMAD.WIDE R8, R17, 0x4, R8 ;  /* 0x0000000411087825 */ /* 0x002fe200078e0208 */
[----:B------:R-:W5:Y:S01]  /*0270*/  @!P6 LDG.E.EL R15, desc[UR4][R22.64] ;  /* 0x00000004160fe981 */ /* 0x000f62000c2e1900 */
[----:B------:R-:W-:-:S03]  /*0280*/  CS2R R16, SRZ ;  /* 0x0000000000107805 */ /* 0x000fc6000001ff00 */
[----:B------:R-:W5:Y:S04]  /*0290*/  @!P6 LDG.E.EL R19, desc[UR4][R6.64] ;  /* 0x000000040613e981 */ /* 0x000f68000c2e1900 */
[----:B------:R0:W5:Y:S04]  /*02a0*/  @!P6 LDG.E.EL R18, desc[UR4][R6.64] ;  /* 0x000000040612e981 */ /* 0x000168000c2e1900 */
[----:B------:R-:W5:Y:S04]  /*02b0*/  @!P6 LDG.E.EL R16, desc[UR4][R8.64] ;  /* 0x000000040810e981 */ /* 0x000f68000c2e1900 */
[----:B------:R1:W5:Y:S01]  /*02c0*/  @!P6 LDG.E.EL R17, desc[UR4][R8.64] ;  /* 0x000000040811e981 */ /* 0x000362000c2e1900 */
[----:B0-----:R-:W0:Y:S02]  /*02d0*/  LDC.64 R6, c[0x0][0x240] ;  /* 0x00009000ff067b82 */ /* 0x001e240000000a00 */
[----:B0-----:R-:W-:-:S04]  /*02e0*/  IMAD.WIDE R6, R10, 0x4, R6 ;  /* 0x000000040a067825 */ /* 0x001fc800078e0206 */
[----:B--2---:R-:W-:Y:S01]  /*02f0*/  FADD R13, R13, 9.9999997473787516356e-06 ;  /* 0x3727c5ac0d0d7421 */ /* 0x004fe20000000000 */
[----:B------:R-:W-:-:S03]  /*0300*/  FADD R14, R14, 9.9999997473787516356e-06 ;  /* 0x3727c5ac0e0e7421 */ /* 0x000fc60000000000 */
[----:B------:R0:W2:Y:S08]  /*0310*/  MUFU.SQRT R20, R13 ;  /* 0x0000000d00147308 */ /* 0x0000b00000002000 */
[----:B------:R-:W1:Y:S01]  /*0320*/  MUFU.SQRT R21, R14 ;  /* 0x0000000e00157308 */ /* 0x000e620000002000 */
[----:B0-----:R-:W-:Y:S01]  /*0330*/  IMAD.MOV.U32 R13, RZ, RZ, 0x3e800000 ;  /* 0x3e800000ff0d7424 */ /* 0x001fe200078e00ff */
[----:B---3--:R-:W-:Y:S01]  /*0340*/  FSETP.GEU.AND P3, PT, R2, -R11, PT ;  /* 0x8000000b0200720b */ /* 0x008fe20003f6e000 */
[----:B-1----:R-:W-:Y:S01]  /*0350*/  FADD R8, R11, R2 ;  /* 0x000000020b087221 */ /* 0x002fe20000000000 */
[----:B--2---:R-:W-:Y:S01]  /*0360*/  FSETP.GT.AND P0, PT, R20, 8.50705917302346158658e+37, PT ;  /* 0x7e8000001400780b */ /* 0x004fe20003f04000 */
[----:B----4-:R-:W-:Y:S01]  /*0370*/  FADD R9, R12, R3 ;  /* 0x000000030c097221 */ /* 0x010fe20000000000 */
[----:B------:R-:W-:-:S02]  /*0380*/  FSETP.GEU.AND P4, PT, R20, 1.175494350822287508e-38, PT ;  /* 0x008000001400780b */ /* 0x000fc40003f8e000 */
[----:B------:R-:W-:Y:S02]  /*0390*/  FSETP.GEU.AND P2, PT, R3, -R12, PT ;  /* 0x8000000c0300720b */ /* 0x000fe40003f4e000 */
[----:B------:R-:W-:Y:S01]  /*03a0*/  FSEL R11, R13, 1, P0 ;  /* 0x3f8000000d0b7808 */ /* 0x000fe20000000000 */
[----:B------:R0:W-:Y:S01]  /*03b0*/  @!P6 STG.E.64 desc[UR4][R4.64], R8 ;  /* 0x000000080400e986 */ /* 0x0001e2000c101b04 */
[C---:B------:R-:W-:Y:S02]  /*03c0*/  FSETP.GT.AND P1, PT, R21.reuse, 8.50705917302346158658e+37, PT ;  /* 0x7e8000001500780b */ /* 0x040fe40003f24000 */
[----:B------:R-:W-:Y:S02]  /*03d0*/  FSETP.GEU.AND P5, PT, R21, 1.175494350822287508e-38, PT ;  /* 0x008000001500780b */ /* 0x000fe40003fae000 */
[----:B------:R-:W-:Y:S01]  /*03e0*/  FSEL R12, R13, 1, P1 ;  /* 0x3f8000000d0c7808 */ /* 0x000fe20000800000 */
[----:B------:R-:W-:Y:S01]  /*03f0*/  @P0 FMUL R20, R20, 0.25 ;  /* 0x3e80000014140820 */ /* 0x000fe20000400000 */
[----:B------:R-:W-:Y:S01]  /*0400*/  FSEL R3, R8, RZ, P3 ;  /* 0x000000ff08037208 */ /* 0x000fe20001800000 */
[----:B------:R-:W-:Y:S01]  /*0410*/  @!P4 FMUL R11, R11, 16777216 ;  /* 0x4b8000000b0bc820 */ /* 0x000fe20000400000 */
[----:B------:R-:W-:Y:S01]  /*0420*/  FSEL R2, R9, RZ, P2 ;  /* 0x000000ff09027208 */ /* 0x000fe20001000000 */
[----:B------:R-:W-:-:S02]  /*0430*/  @!P4 FMUL R20, R20, 16777216 ;  /* 0x4b8000001414c820 */ /* 0x000fc40000400000 */
[----:B-----5:R-:W-:Y:S02]  /*0440*/  FADD R0, R3, -R0 ;  /* 0x8000000003007221 */ /* 0x020fe40000000000 */
[----:B------:R-:W-:Y:S01]  /*0450*/  @P1 FMUL R21, R21, 0.25 ;  /* 0x3e80000015151820 */ /* 0x000fe20000400000 */
[----:B------:R-:W-:Y:S01]  /*0460*/  FADD R2, R2, -R15 ;  /* 0x8000000f02027221 */ /* 0x000fe20000000000 */
[----:B------:R-:W1:Y:S01]  /*0470*/  MUFU.RCP R20, R20 ;  /* 0x0000001400147308 */ /* 0x000e620000001000 */
[----:B------:R-:W-:Y:S01]  /*0480*/  @!P5 FMUL R12, R12, 16777216 ;  /* 0x4b8000000c0cd820 */ /* 0x000fe20000400000 */
[----:B------:R-:W-:-:S06]  /*0490*/  @!P5 FMUL R21, R21, 16777216 ;  /* 0x4b8000001515d820 */ /* 0x000fcc0000400000 */
[----:B------:R-:W2:Y:S01]  /*04a0*/  MUFU.RCP R21, R21 ;  /* 0x0000001500157308 */ /* 0x000ea20000001000 */
[----:B-1----:R-:W-:-:S04]  /*04b0*/  FMUL R11, R20, R11 ;  /* 0x0000000b140b7220 */ /* 0x002fc80000400000 */
[----:B------:R-:W-:Y:S01]  /*04c0*/  FMUL R11, R0, R11 ;  /* 0x0000000b000b7220 */ /* 0x000fe20000400000 */
[----:B--2---:R-:W-:-:S03]  /*04d0*/  FMUL R21, R21, R12 ;  /* 0x0000000c15157220 */ /* 0x004fc60000400000 */
[----:B------:R-:W-:Y:S01]  /*04e0*/  FFMA R16, R11, R19, R16 ;  /* 0x000000130b107223 */ /* 0x000fe20000000010 */
[----:B------:R-:W-:-:S04]  /*04f0*/  FMUL R2, R2, R21 ;  /* 0x0000001502027220 */ /* 0x000fc80000400000 */
[----:B------:R-:W-:Y:S01]  /*0500*/  FFMA R17, R2, R18, R17 ;  /* 0x0000001202117223 */ /* 0x000fe20000000011 */
[----:B0-----:R-:W-:Y:S06]  /*0510*/  @P6 EXIT ;  /* 0x000000000000694d */ /* 0x001fec0003800000 */
[----:B------:R-:W-:Y:S01]  /*0520*/  STG.E.64 desc[UR4][R6.64], R16 ;  /* 0x0000001006007986 */ /* 0x000fe2000c101b04 */
[----:B------:R-:W-:Y:S05]  /*0530*/  EXIT ;  /* 0x000000000000794d */ /* 0x000fea0003800000 */
.L_x_0:
[----:B------:R-:W-:-:S00]  /*0540*/  BRA `(.L_x_0) ;  /* 0xfffffffc00fc7947 */ /* 0x000fc0000383ffff */
[----:B------:R-:W-:-:S00]  /*0550*/  NOP ;  /* 0x0000000000007918 */ /* 0x000fc00000000000 */
        /* <DEDUP_REMOVED lines=10> */
.L_x_1:


//--------------------- .nv.global.init           --------------------------
	.section	.nv.global.init,"aw",@progbits
.nv.global.init:
	.type		_$_str,@object
	.size		_$_str,(_$_str_$_2 - _$_str)
_$_str:
        /*0000*/ 	.byte	0x5f, 0x5f, 0x43, 0x55, 0x44, 0x41, 0x5f, 0x46, 0x54, 0x5a, 0x00
	.type		_$_str_$_2,@object
	.size		_$_str_$_2,(.L_1 - _$_str_$_2)
_$_str_$_2:
        /*000b*/ 	.byte	0x5f, 0x5f, 0x43, 0x55, 0x44, 0x41, 0x5f, 0x50, 0x52, 0x45, 0x43, 0x5f, 0x53, 0x51, 0x52, 0x54
        /*001b*/ 	.byte	0x00
.L_1:


//--------------------- .nv.constant0.triton_poi_fused__native_batch_norm_legit_no_training_convolution_relu_0 --------------------------
	.section	.nv.constant0.triton_poi_fused__native_batch_norm_legit_no_training_convolution_relu_0,"a",@progbits
	.sectionflags	@""
	.align	4
.nv.constant0.triton_poi_fused__native_batch_norm_legit_no_training_convolution_relu_0:
	.zero		588
